//
// Generated by NVIDIA NVVM Compiler
//
// Compiler Build ID: CL-36424714
// Cuda compilation tools, release 13.0, V13.0.88
// Based on NVVM 20.0.0
//

.version 9.0
.target sm_100
.address_size 64

	// .globl	_Z28ejecutar_schroedinger_t0cudaPfi

.visible .entry _Z28ejecutar_schroedinger_t0cudaPfi(
	.param .u64 .ptr .align 1 _Z28ejecutar_schroedinger_t0cudaPfi_param_0,
	.param .u32 _Z28ejecutar_schroedinger_t0cudaPfi_param_1
)
{
	.reg .pred 	%p<7>;
	.reg .b32 	%r<12>;
	.reg .b64 	%rd<5>;
	.reg .b64 	%fd<6>;

	ld.param.u64 	%rd1, [_Z28ejecutar_schroedinger_t0cudaPfi_param_0];
	ld.param.u32 	%r3, [_Z28ejecutar_schroedinger_t0cudaPfi_param_1];
	mov.u32 	%r4, %ntid.x;
	mov.u32 	%r5, %ctaid.x;
	mov.u32 	%r6, %tid.x;
	mad.lo.s32 	%r1, %r4, %r5, %r6;
	mov.u32 	%r7, %ntid.y;
	mov.u32 	%r8, %ctaid.y;
	mov.u32 	%r9, %tid.y;
	mad.lo.s32 	%r2, %r7, %r8, %r9;
	cvt.rn.f64.s32 	%fd3, %r1;
	cvt.rn.f64.s32 	%fd4, %r3;
	mul.f64 	%fd1, %fd4, 0d3FD999999999999A;
	setp.geu.f64 	%p1, %fd1, %fd3;
	mul.f64 	%fd2, %fd4, 0d3FE3333333333333;
	setp.leu.f64 	%p2, %fd2, %fd3;
	or.pred  	%p3, %p1, %p2;
	@%p3 bra 	$L__BB0_3;
	cvt.rn.f64.u32 	%fd5, %r2;
	setp.geu.f64 	%p4, %fd1, %fd5;
	setp.leu.f64 	%p5, %fd2, %fd5;
	or.pred  	%p6, %p4, %p5;
	@%p6 bra 	$L__BB0_3;
	mad.lo.s32 	%r10, %r3, %r1, %r2;
	cvta.to.global.u64 	%rd2, %rd1;
	mul.wide.s32 	%rd3, %r10, 4;
	add.s64 	%rd4, %rd2, %rd3;
	mov.b32 	%r11, 1101004800;
	st.global.u32 	[%rd4], %r11;
$L__BB0_3:
	ret;

}
	// .globl	_Z28ejecutar_schroedinger_t1cudaPfS_i
.visible .entry _Z28ejecutar_schroedinger_t1cudaPfS_i(
	.param .u64 .ptr .align 1 _Z28ejecutar_schroedinger_t1cudaPfS_i_param_0,
	.param .u64 .ptr .align 1 _Z28ejecutar_schroedinger_t1cudaPfS_i_param_1,
	.param .u32 _Z28ejecutar_schroedinger_t1cudaPfS_i_param_2
)
{
	.reg .pred 	%p<8>;
	.reg .b32 	%r<22>;
	.reg .b32 	%f<12>;
	.reg .b64 	%rd<18>;

	ld.param.u64 	%rd1, [_Z28ejecutar_schroedinger_t1cudaPfS_i_param_0];
	ld.param.u64 	%rd2, [_Z28ejecutar_schroedinger_t1cudaPfS_i_param_1];
	ld.param.u32 	%r4, [_Z28ejecutar_schroedinger_t1cudaPfS_i_param_2];
	mov.u32 	%r5, %ntid.x;
	mov.u32 	%r6, %ctaid.x;
	mov.u32 	%r7, %tid.x;
	mad.lo.s32 	%r8, %r5, %r6, %r7;
	mov.u32 	%r9, %ntid.y;
	mov.u32 	%r10, %ctaid.y;
	mov.u32 	%r11, %tid.y;
	mad.lo.s32 	%r12, %r9, %r10, %r11;
	setp.lt.s32 	%p1, %r8, 1;
	add.s32 	%r13, %r4, -1;
	setp.ge.s32 	%p2, %r8, %r13;
	or.pred  	%p3, %p1, %p2;
	setp.eq.s32 	%p4, %r12, 0;
	or.pred  	%p5, %p4, %p3;
	setp.ge.s32 	%p6, %r12, %r13;
	or.pred  	%p7, %p5, %p6;
	@%p7 bra 	$L__BB1_2;
	cvta.to.global.u64 	%rd3, %rd1;
	cvta.to.global.u64 	%rd4, %rd2;
	add.s32 	%r14, %r8, -1;
	mul.lo.s32 	%r15, %r4, %r14;
	add.s32 	%r16, %r15, %r12;
	mul.wide.s32 	%rd5, %r16, 4;
	add.s64 	%rd6, %rd3, %rd5;
	ld.global.f32 	%f1, [%rd6];
	shl.b32 	%r17, %r4, 1;
	add.s32 	%r18, %r15, %r17;
	add.s32 	%r19, %r18, %r12;
	mul.wide.s32 	%rd7, %r19, 4;
	add.s64 	%rd8, %rd3, %rd7;
	ld.global.f32 	%f2, [%rd8];
	sub.s32 	%r20, %r18, %r4;
	cvt.s64.s32 	%rd9, %r20;
	cvt.u64.u32 	%rd10, %r12;
	add.s64 	%rd11, %rd10, %rd9;
	shl.b64 	%rd12, %rd11, 2;
	add.s64 	%rd13, %rd3, %rd12;
	ld.global.f32 	%f3, [%rd13+-4];
	ld.global.f32 	%f4, [%rd13+4];
	add.s32 	%r21, %r16, %r4;
	mul.wide.s32 	%rd14, %r4, 4;
	add.s64 	%rd15, %rd6, %rd14;
	ld.global.f32 	%f5, [%rd15];
	add.f32 	%f6, %f1, %f2;
	add.f32 	%f7, %f6, %f4;
	add.f32 	%f8, %f3, %f7;
	fma.rn.f32 	%f9, %f5, 0fC0800000, %f8;
	mul.f32 	%f10, %f9, 0f3B23D70B;
	fma.rn.f32 	%f11, %f10, 0f3F000000, %f5;
	mul.wide.s32 	%rd16, %r21, 4;
	add.s64 	%rd17, %rd4, %rd16;
	st.global.f32 	[%rd17], %f11;
$L__BB1_2:
	ret;

}
	// .globl	_Z28ejecutar_schroedinger_tncudaPfS_S_i
.visible .entry _Z28ejecutar_schroedinger_tncudaPfS_S_i(
	.param .u64 .ptr .align 1 _Z28ejecutar_schroedinger_tncudaPfS_S_i_param_0,
	.param .u64 .ptr .align 1 _Z28ejecutar_schroedinger_tncudaPfS_S_i_param_1,
	.param .u64 .ptr .align 1 _Z28ejecutar_schroedinger_tncudaPfS_S_i_param_2,
	.param .u32 _Z28ejecutar_schroedinger_tncudaPfS_S_i_param_3
)
{
	.reg .pred 	%p<8>;
	.reg .b32 	%r<22>;
	.reg .b32 	%f<14>;
	.reg .b64 	%rd<21>;

	ld.param.u64 	%rd1, [_Z28ejecutar_schroedinger_tncudaPfS_S_i_param_0];
	ld.param.u64 	%rd2, [_Z28ejecutar_schroedinger_tncudaPfS_S_i_param_1];
	ld.param.u64 	%rd3, [_Z28ejecutar_schroedinger_tncudaPfS_S_i_param_2];
	ld.param.u32 	%r4, [_Z28ejecutar_schroedinger_tncudaPfS_S_i_param_3];
	mov.u32 	%r5, %ntid.x;
	mov.u32 	%r6, %ctaid.x;
	mov.u32 	%r7, %tid.x;
	mad.lo.s32 	%r8, %r5, %r6, %r7;
	mov.u32 	%r9, %ntid.y;
	mov.u32 	%r10, %ctaid.y;
	mov.u32 	%r11, %tid.y;
	mad.lo.s32 	%r12, %r9, %r10, %r11;
	setp.lt.s32 	%p1, %r8, 1;
	add.s32 	%r13, %r4, -1;
	setp.ge.s32 	%p2, %r8, %r13;
	or.pred  	%p3, %p1, %p2;
	setp.eq.s32 	%p4, %r12, 0;
	or.pred  	%p5, %p4, %p3;
	setp.ge.s32 	%p6, %r12, %r13;
	or.pred  	%p7, %p5, %p6;
	@%p7 bra 	$L__BB2_2;
	cvta.to.global.u64 	%rd4, %rd2;
	cvta.to.global.u64 	%rd5, %rd1;
	cvta.to.global.u64 	%rd6, %rd3;
	add.s32 	%r14, %r8, -1;
	mul.lo.s32 	%r15, %r4, %r14;
	add.s32 	%r16, %r15, %r12;
	mul.wide.s32 	%rd7, %r16, 4;
	add.s64 	%rd8, %rd4, %rd7;
	ld.global.f32 	%f1, [%rd8];
	shl.b32 	%r17, %r4, 1;
	add.s32 	%r18, %r15, %r17;
	add.s32 	%r19, %r18, %r12;
	mul.wide.s32 	%rd9, %r19, 4;
	add.s64 	%rd10, %rd4, %rd9;
	ld.global.f32 	%f2, [%rd10];
	sub.s32 	%r20, %r18, %r4;
	cvt.s64.s32 	%rd11, %r20;
	cvt.u64.u32 	%rd12, %r12;
	add.s64 	%rd13, %rd12, %rd11;
	shl.b64 	%rd14, %rd13, 2;
	add.s64 	%rd15, %rd4, %rd14;
	ld.global.f32 	%f3, [%rd15+-4];
	ld.global.f32 	%f4, [%rd15+4];
	add.s32 	%r21, %r16, %r4;
	mul.wide.s32 	%rd16, %r4, 4;
	add.s64 	%rd17, %rd8, %rd16;
	ld.global.f32 	%f5, [%rd17];
	mul.wide.s32 	%rd18, %r21, 4;
	add.s64 	%rd19, %rd5, %rd18;
	ld.global.f32 	%f6, [%rd19];
	add.f32 	%f7, %f1, %f2;
	add.f32 	%f8, %f7, %f4;
	add.f32 	%f9, %f3, %f8;
	fma.rn.f32 	%f10, %f5, 0fC0800000, %f9;
	add.f32 	%f11, %f5, %f5;
	sub.f32 	%f12, %f11, %f6;
	fma.rn.f32 	%f13, %f10, 0f3B23D70B, %f12;
	add.s64 	%rd20, %rd6, %rd18;
	st.global.f32 	[%rd20], %f13;
$L__BB2_2:
	ret;

}
	// .globl	_Z18copiar_matriz_cudaPfS_S_i
.visible .entry _Z18copiar_matriz_cudaPfS_S_i(
	.param .u64 .ptr .align 1 _Z18copiar_matriz_cudaPfS_S_i_param_0,
	.param .u64 .ptr .align 1 _Z18copiar_matriz_cudaPfS_S_i_param_1,
	.param .u64 .ptr .align 1 _Z18copiar_matriz_cudaPfS_S_i_param_2,
	.param .u32 _Z18copiar_matriz_cudaPfS_S_i_param_3
)
{
	.reg .pred 	%p<8>;
	.reg .b32 	%r<15>;
	.reg .b32 	%f<3>;
	.reg .b64 	%rd<11>;

	ld.param.u64 	%rd1, [_Z18copiar_matriz_cudaPfS_S_i_param_0];
	ld.param.u64 	%rd2, [_Z18copiar_matriz_cudaPfS_S_i_param_1];
	ld.param.u64 	%rd3, [_Z18copiar_matriz_cudaPfS_S_i_param_2];
	ld.param.u32 	%r4, [_Z18copiar_matriz_cudaPfS_S_i_param_3];
	mov.u32 	%r5, %ntid.x;
	mov.u32 	%r6, %ctaid.x;
	mov.u32 	%r7, %tid.x;
	mad.lo.s32 	%r8, %r5, %r6, %r7;
	mov.u32 	%r9, %ntid.y;
	mov.u32 	%r10, %ctaid.y;
	mov.u32 	%r11, %tid.y;
	mad.lo.s32 	%r12, %r9, %r10, %r11;
	setp.lt.s32 	%p1, %r8, 1;
	add.s32 	%r13, %r4, -1;
	setp.ge.s32 	%p2, %r8, %r13;
	or.pred  	%p3, %p1, %p2;
	setp.eq.s32 	%p4, %r12, 0;
	or.pred  	%p5, %p4, %p3;
	setp.ge.s32 	%p6, %r12, %r13;
	or.pred  	%p7, %p5, %p6;
	@%p7 bra 	$L__BB3_2;
	cvta.to.global.u64 	%rd4, %rd2;
	cvta.to.global.u64 	%rd5, %rd1;
	cvta.to.global.u64 	%rd6, %rd3;
	mad.lo.s32 	%r14, %r4, %r8, %r12;
	mul.wide.s32 	%rd7, %r14, 4;
	add.s64 	%rd8, %rd4, %rd7;
	ld.global.f32 	%f1, [%rd8];
	add.s64 	%rd9, %rd5, %rd7;
	st.global.f32 	[%rd9], %f1;
	add.s64 	%rd10, %rd6, %rd7;
	ld.global.f32 	%f2, [%rd10];
	st.global.f32 	[%rd8], %f2;
$L__BB3_2:
	ret;

}


// ===== COMPILED SASS (sm_100) =====

	.target	sm_100

	.elftype	@"ET_EXEC"


//--------------------- .note.nv.tkinfo           --------------------------
	.section	.note.nv.tkinfo,"",@"SHT_NOTE"
	.sectionflags	@"SHF_NOTE_NV_TKINFO"
	.tkinfo
        /*0018*/ 	.word	0x00000002
        /*0030*/ 	.string	""
        /*0030*/ 	.string	"ptxas"
        /*0030*/ 	.string	"Cuda compilation tools, release 13.0, V13.0.88"
        /*0030*/ 	.string	"Build cuda_13.0.r13.0/compiler.36424714_0"
        /*0030*/ 	.string	"-arch sm_100 -m 64 "



//--------------------- .note.nv.cuinfo           --------------------------
	.section	.note.nv.cuinfo,"",@"SHT_NOTE"
	.sectionflags	@"SHF_NOTE_NV_CUINFO"
        /*0018*/ 	.short	0x0002
        /*001a*/ 	.short	0x0064
        /*001c*/ 	.short	0x0082
	.zero		2


//--------------------- .nv.info                  --------------------------
	.section	.nv.info,"",@"SHT_CUDA_INFO"
	.align	4


	//----- nvinfo : EIATTR_REGCOUNT
	.align		4
        /*0000*/ 	.byte	0x04, 0x2f
        /*0002*/ 	.short	(.L_1 - .L_0)
	.align		4
.L_0:
        /*0004*/ 	.word	index@(_Z28ejecutar_schroedinger_t0cudaPfi)
        /*0008*/ 	.word	0x0000000c


	//----- nvinfo : EIATTR_FRAME_SIZE
	.align		4
.L_1:
        /*000c*/ 	.byte	0x04, 0x11
        /*000e*/ 	.short	(.L_3 - .L_2)
	.align		4
.L_2:
        /*0010*/ 	.word	index@(_Z28ejecutar_schroedinger_t0cudaPfi)
        /*0014*/ 	.word	0x00000000


	//----- nvinfo : EIATTR_REGCOUNT
	.align		4
.L_3:
        /*0018*/ 	.byte	0x04, 0x2f
        /*001a*/ 	.short	(.L_5 - .L_4)
	.align		4
.L_4:
        /*001c*/ 	.word	index@(_Z28ejecutar_schroedinger_t1cudaPfS_i)
        /*0020*/ 	.word	0x00000012


	//----- nvinfo : EIATTR_FRAME_SIZE
	.align		4
.L_5:
        /*0024*/ 	.byte	0x04, 0x11
        /*0026*/ 	.short	(.L_7 - .L_6)
	.align		4
.L_6:
        /*0028*/ 	.word	index@(_Z28ejecutar_schroedinger_t1cudaPfS_i)
        /*002c*/ 	.word	0x00000000


	//----- nvinfo : EIATTR_REGCOUNT
	.align		4
.L_7:
        /*0030*/ 	.byte	0x04, 0x2f
        /*0032*/ 	.short	(.L_9 - .L_8)
	.align		4
.L_8:
        /*0034*/ 	.word	index@(_Z28ejecutar_schroedinger_tncudaPfS_S_i)
        /*0038*/ 	.word	0x00000014


	//----- nvinfo : EIATTR_FRAME_SIZE
	.align		4
.L_9:
        /*003c*/ 	.byte	0x04, 0x11
        /*003e*/ 	.short	(.L_11 - .L_10)
	.align		4
.L_10:
        /*0040*/ 	.word	index@(_Z28ejecutar_schroedinger_tncudaPfS_S_i)
        /*0044*/ 	.word	0x00000000


	//----- nvinfo : EIATTR_REGCOUNT
	.align		4
.L_11:
        /*0048*/ 	.byte	0x04, 0x2f
        /*004a*/ 	.short	(.L_13 - .L_12)
	.align		4
.L_12:
        /*004c*/ 	.word	index@(_Z18copiar_matriz_cudaPfS_S_i)
        /*0050*/ 	.word	0x0000000e


	//----- nvinfo : EIATTR_FRAME_SIZE
	.align		4
.L_13:
        /*0054*/ 	.byte	0x04, 0x11
        /*0056*/ 	.short	(.L_15 - .L_14)
	.align		4
.L_14:
        /*0058*/ 	.word	index@(_Z18copiar_matriz_cudaPfS_S_i)
        /*005c*/ 	.word	0x00000000


	//----- nvinfo : EIATTR_MIN_STACK_SIZE
	.align		4
.L_15:
        /*0060*/ 	.byte	0x04, 0x12
        /*0062*/ 	.short	(.L_17 - .L_16)
	.align		4
.L_16:
        /*0064*/ 	.word	index@(_Z18copiar_matriz_cudaPfS_S_i)
        /*0068*/ 	.word	0x00000000


	//----- nvinfo : EIATTR_MIN_STACK_SIZE
	.align		4
.L_17:
        /*006c*/ 	.byte	0x04, 0x12
        /*006e*/ 	.short	(.L_19 - .L_18)
	.align		4
.L_18:
        /*0070*/ 	.word	index@(_Z28ejecutar_schroedinger_tncudaPfS_S_i)
        /*0074*/ 	.word	0x00000000


	//----- nvinfo : EIATTR_MIN_STACK_SIZE
	.align		4
.L_19:
        /*0078*/ 	.byte	0x04, 0x12
        /*007a*/ 	.short	(.L_21 - .L_20)
	.align		4
.L_20:
        /*007c*/ 	.word	index@(_Z28ejecutar_schroedinger_t1cudaPfS_i)
        /*0080*/ 	.word	0x00000000


	//----- nvinfo : EIATTR_MIN_STACK_SIZE
	.align		4
.L_21:
        /*0084*/ 	.byte	0x04, 0x12
        /*0086*/ 	.short	(.L_23 - .L_22)
	.align		4
.L_22:
        /*0088*/ 	.word	index@(_Z28ejecutar_schroedinger_t0cudaPfi)
        /*008c*/ 	.word	0x00000000
.L_23:


//--------------------- .nv.compat                --------------------------
	.section	.nv.compat,"",@"SHT_CUDA_COMPAT_INFO"
	.align	4
        /*0000*/ 	.byte	0x02, 0x09, 0x00, 0x00, 0x02, 0x02, 0x01, 0x00, 0x02, 0x05, 0x05, 0x00, 0x03, 0x07, 0x01, 0x01
        /*0010*/ 	.byte	0x02, 0x03, 0x00, 0x00, 0x02, 0x06, 0x01, 0x00, 0x04, 0x0b, 0x08, 0x00, 0x01, 0x00, 0x00, 0x00
        /*0020*/ 	.byte	0x00, 0x00, 0x00, 0x00


//--------------------- .nv.info._Z18copiar_matriz_cudaPfS_S_i --------------------------
	.section	.nv.info._Z18copiar_matriz_cudaPfS_S_i,"",@"SHT_CUDA_INFO"
	.sectionflags	@""
	.align	4


	//----- nvinfo : EIATTR_CUDA_API_VERSION
	.align		4
        /*0000*/ 	.byte	0x04, 0x37
        /*0002*/ 	.short	(.L_25 - .L_24)
.L_24:
        /*0004*/ 	.word	0x00000082


	//----- nvinfo : EIATTR_KPARAM_INFO
	.align		4
.L_25:
        /*0008*/ 	.byte	0x04, 0x17
        /*000a*/ 	.short	(.L_27 - .L_26)
.L_26:
        /*000c*/ 	.word	0x00000000
        /*0010*/ 	.short	0x0003
        /*0012*/ 	.short	0x0018
        /*0014*/ 	.byte	0x00, 0xf0, 0x11, 0x00


	//----- nvinfo : EIATTR_KPARAM_INFO
	.align		4
.L_27:
        /*0018*/ 	.byte	0x04, 0x17
        /*001a*/ 	.short	(.L_29 - .L_28)
.L_28:
        /*001c*/ 	.word	0x00000000
        /*0020*/ 	.short	0x0002
        /*0022*/ 	.short	0x0010
        /*0024*/ 	.byte	0x00, 0xf5, 0x21, 0x00


	//----- nvinfo : EIATTR_KPARAM_INFO
	.align		4
.L_29:
        /*0028*/ 	.byte	0x04, 0x17
        /*002a*/ 	.short	(.L_31 - .L_30)
.L_30:
        /*002c*/ 	.word	0x00000000
        /*0030*/ 	.short	0x0001
        /*0032*/ 	.short	0x0008
        /*0034*/ 	.byte	0x00, 0xf5, 0x21, 0x00


	//----- nvinfo : EIATTR_KPARAM_INFO
	.align		4
.L_31:
        /*0038*/ 	.byte	0x04, 0x17
        /*003a*/ 	.short	(.L_33 - .L_32)
.L_32:
        /*003c*/ 	.word	0x00000000
        /*0040*/ 	.short	0x0000
        /*0042*/ 	.short	0x0000
        /*0044*/ 	.byte	0x00, 0xf5, 0x21, 0x00


	//----- nvinfo : EIATTR_SPARSE_MMA_MASK
	.align		4
.L_33:
        /*0048*/ 	.byte	0x03, 0x50
        /*004a*/ 	.short	0x0000


	//----- nvinfo : EIATTR_MAXREG_COUNT
	.align		4
        /*004c*/ 	.byte	0x03, 0x1b
        /*004e*/ 	.short	0x00ff


	//----- nvinfo : EIATTR_MERCURY_ISA_VERSION
	.align		4
        /*0050*/ 	.byte	0x03, 0x5f
        /*0052*/ 	.short	0x0101


	//----- nvinfo : EIATTR_VRC_CTA_INIT_COUNT
	.align		4
        /*0054*/ 	.byte	0x02, 0x4a
	.zero		1
	.zero		1


	//----- nvinfo : EIATTR_EXIT_INSTR_OFFSETS
	.align		4
        /*0058*/ 	.byte	0x04, 0x1c
        /*005a*/ 	.short	(.L_35 - .L_34)


	//   ....[0]....
.L_34:
        /*005c*/ 	.word	0x000000f0


	//   ....[1]....
        /*0060*/ 	.word	0x000001c0


	//----- nvinfo : EIATTR_CBANK_PARAM_SIZE
	.align		4
.L_35:
        /*0064*/ 	.byte	0x03, 0x19
        /*0066*/ 	.short	0x001c


	//----- nvinfo : EIATTR_PARAM_CBANK
	.align		4
        /*0068*/ 	.byte	0x04, 0x0a
        /*006a*/ 	.short	(.L_37 - .L_36)
	.align		4
.L_36:
        /*006c*/ 	.word	index@(.nv.constant0._Z18copiar_matriz_cudaPfS_S_i)
        /*0070*/ 	.short	0x0380
        /*0072*/ 	.short	0x001c


	//----- nvinfo : EIATTR_SW_WAR
	.align		4
.L_37:
        /*0074*/ 	.byte	0x04, 0x36
        /*0076*/ 	.short	(.L_39 - .L_38)
.L_38:
        /*0078*/ 	.word	0x00000008
.L_39:


//--------------------- .nv.info._Z28ejecutar_schroedinger_tncudaPfS_S_i --------------------------
	.section	.nv.info._Z28ejecutar_schroedinger_tncudaPfS_S_i,"",@"SHT_CUDA_INFO"
	.sectionflags	@""
	.align	4


	//----- nvinfo : EIATTR_CUDA_API_VERSION
	.align		4
        /*0000*/ 	.byte	0x04, 0x37
        /*0002*/ 	.short	(.L_41 - .L_40)
.L_40:
        /*0004*/ 	.word	0x00000082


	//----- nvinfo : EIATTR_KPARAM_INFO
	.align		4
.L_41:
        /*0008*/ 	.byte	0x04, 0x17
        /*000a*/ 	.short	(.L_43 - .L_42)
.L_42:
        /*000c*/ 	.word	0x00000000
        /*0010*/ 	.short	0x0003
        /*0012*/ 	.short	0x0018
        /*0014*/ 	.byte	0x00, 0xf0, 0x11, 0x00


	//----- nvinfo : EIATTR_KPARAM_INFO
	.align		4
.L_43:
        /*0018*/ 	.byte	0x04, 0x17
        /*001a*/ 	.short	(.L_45 - .L_44)
.L_44:
        /*001c*/ 	.word	0x00000000
        /*0020*/ 	.short	0x0002
        /*0022*/ 	.short	0x0010
        /*0024*/ 	.byte	0x00, 0xf5, 0x21, 0x00


	//----- nvinfo : EIATTR_KPARAM_INFO
	.align		4
.L_45:
        /*0028*/ 	.byte	0x04, 0x17
        /*002a*/ 	.short	(.L_47 - .L_46)
.L_46:
        /*002c*/ 	.word	0x00000000
        /*0030*/ 	.short	0x0001
        /*0032*/ 	.short	0x0008
        /*0034*/ 	.byte	0x00, 0xf5, 0x21, 0x00


	//----- nvinfo : EIATTR_KPARAM_INFO
	.align		4
.L_47:
        /*0038*/ 	.byte	0x04, 0x17
        /*003a*/ 	.short	(.L_49 - .L_48)
.L_48:
        /*003c*/ 	.word	0x00000000
        /*0040*/ 	.short	0x0000
        /*0042*/ 	.short	0x0000
        /*0044*/ 	.byte	0x00, 0xf5, 0x21, 0x00


	//----- nvinfo : EIATTR_SPARSE_MMA_MASK
	.align		4
.L_49:
        /*0048*/ 	.byte	0x03, 0x50
        /*004a*/ 	.short	0x0000


	//----- nvinfo : EIATTR_MAXREG_COUNT
	.align		4
        /*004c*/ 	.byte	0x03, 0x1b
        /*004e*/ 	.short	0x00ff


	//----- nvinfo : EIATTR_MERCURY_ISA_VERSION
	.align		4
        /*0050*/ 	.byte	0x03, 0x5f
        /*0052*/ 	.short	0x0101


	//----- nvinfo : EIATTR_VRC_CTA_INIT_COUNT
	.align		4
        /*0054*/ 	.byte	0x02, 0x4a
	.zero		1
	.zero		1


	//----- nvinfo : EIATTR_EXIT_INSTR_OFFSETS
	.align		4
        /*0058*/ 	.byte	0x04, 0x1c
        /*005a*/ 	.short	(.L_51 - .L_50)


	//   ....[0]....
.L_50:
        /*005c*/ 	.word	0x000000f0


	//   ....[1]....
        /*0060*/ 	.word	0x00000330


	//----- nvinfo : EIATTR_CBANK_PARAM_SIZE
	.align		4
.L_51:
        /*0064*/ 	.byte	0x03, 0x19
        /*0066*/ 	.short	0x001c


	//----- nvinfo : EIATTR_PARAM_CBANK
	.align		4
        /*0068*/ 	.byte	0x04, 0x0a
        /*006a*/ 	.short	(.L_53 - .L_52)
	.align		4
.L_52:
        /*006c*/ 	.word	index@(.nv.constant0._Z28ejecutar_schroedinger_tncudaPfS_S_i)
        /*0070*/ 	.short	0x0380
        /*0072*/ 	.short	0x001c


	//----- nvinfo : EIATTR_SW_WAR
	.align		4
.L_53:
        /*0074*/ 	.byte	0x04, 0x36
        /*0076*/ 	.short	(.L_55 - .L_54)
.L_54:
        /*0078*/ 	.word	0x00000008
.L_55:


//--------------------- .nv.info._Z28ejecutar_schroedinger_t1cudaPfS_i --------------------------
	.section	.nv.info._Z28ejecutar_schroedinger_t1cudaPfS_i,"",@"SHT_CUDA_INFO"
	.sectionflags	@""
	.align	4


	//----- nvinfo : EIATTR_CUDA_API_VERSION
	.align		4
        /*0000*/ 	.byte	0x04, 0x37
        /*0002*/ 	.short	(.L_57 - .L_56)
.L_56:
        /*0004*/ 	.word	0x00000082


	//----- nvinfo : EIATTR_KPARAM_INFO
	.align		4
.L_57:
        /*0008*/ 	.byte	0x04, 0x17
        /*000a*/ 	.short	(.L_59 - .L_58)
.L_58:
        /*000c*/ 	.word	0x00000000
        /*0010*/ 	.short	0x0002
        /*0012*/ 	.short	0x0010
        /*0014*/ 	.byte	0x00, 0xf0, 0x11, 0x00


	//----- nvinfo : EIATTR_KPARAM_INFO
	.align		4
.L_59:
        /*0018*/ 	.byte	0x04, 0x17
        /*001a*/ 	.short	(.L_61 - .L_60)
.L_60:
        /*001c*/ 	.word	0x00000000
        /*0020*/ 	.short	0x0001
        /*0022*/ 	.short	0x0008
        /*0024*/ 	.byte	0x00, 0xf5, 0x21, 0x00


	//----- nvinfo : EIATTR_KPARAM_INFO
	.align		4
.L_61:
        /*0028*/ 	.byte	0x04, 0x17
        /*002a*/ 	.short	(.L_63 - .L_62)
.L_62:
        /*002c*/ 	.word	0x00000000
        /*0030*/ 	.short	0x0000
        /*0032*/ 	.short	0x0000
        /*0034*/ 	.byte	0x00, 0xf5, 0x21, 0x00


	//----- nvinfo : EIATTR_SPARSE_MMA_MASK
	.align		4
.L_63:
        /*0038*/ 	.byte	0x03, 0x50
        /*003a*/ 	.short	0x0000


	//----- nvinfo : EIATTR_MAXREG_COUNT
	.align		4
        /*003c*/ 	.byte	0x03, 0x1b
        /*003e*/ 	.short	0x00ff


	//----- nvinfo : EIATTR_MERCURY_ISA_VERSION
	.align		4
        /*0040*/ 	.byte	0x03, 0x5f
        /*0042*/ 	.short	0x0101


	//----- nvinfo : EIATTR_VRC_CTA_INIT_COUNT
	.align		4
        /*0044*/ 	.byte	0x02, 0x4a
	.zero		1
	.zero		1


	//----- nvinfo : EIATTR_EXIT_INSTR_OFFSETS
	.align		4
        /*0048*/ 	.byte	0x04, 0x1c
        /*004a*/ 	.short	(.L_65 - .L_64)


	//   ....[0]....
.L_64:
        /*004c*/ 	.word	0x000000f0


	//   ....[1]....
        /*0050*/ 	.word	0x000002f0


	//----- nvinfo : EIATTR_CBANK_PARAM_SIZE
	.align		4
.L_65:
        /*0054*/ 	.byte	0x03, 0x19
        /*0056*/ 	.short	0x0014


	//----- nvinfo : EIATTR_PARAM_CBANK
	.align		4
        /*0058*/ 	.byte	0x04, 0x0a
        /*005a*/ 	.short	(.L_67 - .L_66)
	.align		4
.L_66:
        /*005c*/ 	.word	index@(.nv.constant0._Z28ejecutar_schroedinger_t1cudaPfS_i)
        /*0060*/ 	.short	0x0380
        /*0062*/ 	.short	0x0014


	//----- nvinfo : EIATTR_SW_WAR
	.align		4
.L_67:
        /*0064*/ 	.byte	0x04, 0x36
        /*0066*/ 	.short	(.L_69 - .L_68)
.L_68:
        /*0068*/ 	.word	0x00000008
.L_69:


//--------------------- .nv.info._Z28ejecutar_schroedinger_t0cudaPfi --------------------------
	.section	.nv.info._Z28ejecutar_schroedinger_t0cudaPfi,"",@"SHT_CUDA_INFO"
	.sectionflags	@""
	.align	4


	//----- nvinfo : EIATTR_CUDA_API_VERSION
	.align		4
        /*0000*/ 	.byte	0x04, 0x37
        /*0002*/ 	.short	(.L_71 - .L_70)
.L_70:
        /*0004*/ 	.word	0x00000082


	//----- nvinfo : EIATTR_KPARAM_INFO
	.align		4
.L_71:
        /*0008*/ 	.byte	0x04, 0x17
        /*000a*/ 	.short	(.L_73 - .L_72)
.L_72:
        /*000c*/ 	.word	0x00000000
        /*0010*/ 	.short	0x0001
        /*0012*/ 	.short	0x0008
        /*0014*/ 	.byte	0x00, 0xf0, 0x11, 0x00


	//----- nvinfo : EIATTR_KPARAM_INFO
	.align		4
.L_73:
        /*0018*/ 	.byte	0x04, 0x17
        /*001a*/ 	.short	(.L_75 - .L_74)
.L_74:
        /*001c*/ 	.word	0x00000000
        /*0020*/ 	.short	0x0000
        /*0022*/ 	.short	0x0000
        /*0024*/ 	.byte	0x00, 0xf5, 0x21, 0x00


	//----- nvinfo : EIATTR_SPARSE_MMA_MASK
	.align		4
.L_75:
        /*0028*/ 	.byte	0x03, 0x50
        /*002a*/ 	.short	0x0000


	//----- nvinfo : EIATTR_MAXREG_COUNT
	.align		4
        /*002c*/ 	.byte	0x03, 0x1b
        /*002e*/ 	.short	0x00ff


	//----- nvinfo : EIATTR_MERCURY_ISA_VERSION
	.align		4
        /*0030*/ 	.byte	0x03, 0x5f
        /*0032*/ 	.short	0x0101


	//----- nvinfo : EIATTR_VRC_CTA_INIT_COUNT
	.align		4
        /*0034*/ 	.byte	0x02, 0x4a
	.zero		1
	.zero		1


	//----- nvinfo : EIATTR_EXIT_INSTR_OFFSETS
	.align		4
        /*0038*/ 	.byte	0x04, 0x1c
        /*003a*/ 	.short	(.L_77 - .L_76)


	//   ....[0]....
.L_76:
        /*003c*/ 	.word	0x00000140


	//   ....[1]....
        /*0040*/ 	.word	0x00000180


	//   ....[2]....
        /*0044*/ 	.word	0x000001f0


	//----- nvinfo : EIATTR_CBANK_PARAM_SIZE
	.align		4
.L_77:
        /*0048*/ 	.byte	0x03, 0x19
        /*004a*/ 	.short	0x000c


	//----- nvinfo : EIATTR_PARAM_CBANK
	.align		4
        /*004c*/ 	.byte	0x04, 0x0a
        /*004e*/ 	.short	(.L_79 - .L_78)
	.align		4
.L_78:
        /*0050*/ 	.word	index@(.nv.constant0._Z28ejecutar_schroedinger_t0cudaPfi)
        /*0054*/ 	.short	0x0380
        /*0056*/ 	.short	0x000c


	//----- nvinfo : EIATTR_SW_WAR
	.align		4
.L_79:
        /*0058*/ 	.byte	0x04, 0x36
        /*005a*/ 	.short	(.L_81 - .L_80)
.L_80:
        /*005c*/ 	.word	0x00000008
.L_81:


//--------------------- .nv.callgraph             --------------------------
	.section	.nv.callgraph,"",@"SHT_CUDA_CALLGRAPH"
	.align	4
	.sectionentsize	8
	.align		4
        /*0000*/ 	.word	0x00000000
	.align		4
        /*0004*/ 	.word	0xffffffff
	.align		4
        /*0008*/ 	.word	0x00000000
	.align		4
        /*000c*/ 	.word	0xfffffffe
	.align		4
        /*0010*/ 	.word	0x00000000
	.align		4
        /*0014*/ 	.word	0xfffffffd
	.align		4
        /*0018*/ 	.word	0x00000000
	.align		4
        /*001c*/ 	.word	0xfffffffc


//--------------------- .text._Z18copiar_matriz_cudaPfS_S_i --------------------------
	.section	.text._Z18copiar_matriz_cudaPfS_S_i,"ax",@progbits
	.align	128
        .global         _Z18copiar_matriz_cudaPfS_S_i
        .type           _Z18copiar_matriz_cudaPfS_S_i,@function
        .size           _Z18copiar_matriz_cudaPfS_S_i,(.L_x_4 - _Z18copiar_matriz_cudaPfS_S_i)
        .other          _Z18copiar_matriz_cudaPfS_S_i,@"STO_CUDA_ENTRY STV_DEFAULT"
_Z18copiar_matriz_cudaPfS_S_i:
.text._Z18copiar_matriz_cudaPfS_S_i:
[----:B------:R-:W-:Y:S01]  /*0000*/  LDC R1, c[0x0][0x37c] ;  /* 0x0000df00ff017b82 */ /* 0x000fe20000000800 */
[----:B------:R-:W0:Y:S01]  /*0010*/  S2R R0, SR_CTAID.X ;  /* 0x0000000000007919 */ /* 0x000e220000002500 */
[----:B------:R-:W1:Y:S01]  /*0020*/  LDCU UR7, c[0x0][0x398] ;  /* 0x00007300ff0777ac */ /* 0x000e620008000800 */
[----:B------:R-:W0:Y:S01]  /*0030*/  S2R R3, SR_TID.X ;  /* 0x0000000000037919 */ /* 0x000e220000002100 */
[----:B------:R-:W0:Y:S01]  /*0040*/  LDCU UR5, c[0x0][0x360] ;  /* 0x00006c00ff0577ac */ /* 0x000e220008000800 */
[----:B------:R-:W2:Y:S01]  /*0050*/  S2R R5, SR_CTAID.Y ;  /* 0x0000000000057919 */ /* 0x000ea20000002600 */
[----:B------:R-:W2:Y:S01]  /*0060*/  LDCU UR6, c[0x0][0x364] ;  /* 0x00006c80ff0677ac */ /* 0x000ea20008000800 */
[----:B------:R-:W2:Y:S01]  /*0070*/  S2R R2, SR_TID.Y ;  /* 0x0000000000027919 */ /* 0x000ea20000002200 */
[----:B-1----:R-:W-:Y:S01]  /*0080*/  UIADD3 UR4, UPT, UPT, UR7, -0x1, URZ ;  /* 0xffffffff07047890 */ /* 0x002fe2000fffe0ff */
[----:B0-----:R-:W-:-:S05]  /*0090*/  IMAD R0, R0, UR5, R3 ;  /* 0x0000000500007c24 */ /* 0x001fca000f8e0203 */
[----:B------:R-:W-:Y:S01]  /*00a0*/  ISETP.GE.AND P0, PT, R0, UR4, PT ;  /* 0x0000000400007c0c */ /* 0x000fe2000bf06270 */
[----:B--2---:R-:W-:-:S03]  /*00b0*/  IMAD R5, R5, UR6, R2 ;  /* 0x0000000605057c24 */ /* 0x004fc6000f8e0202 */
[----:B------:R-:W-:-:S04]  /*00c0*/  ISETP.LT.OR P0, PT, R0, 0x1, P0 ;  /* 0x000000010000780c */ /* 0x000fc80000701670 */
[----:B------:R-:W-:-:S04]  /*00d0*/  ISETP.EQ.OR P0, PT, R5, RZ, P0 ;  /* 0x000000ff0500720c */ /* 0x000fc80000702670 */
[----:B------:R-:W-:-:S13]  /*00e0*/  ISETP.GE.OR P0, PT, R5, UR4, P0 ;  /* 0x0000000405007c0c */ /* 0x000fda0008706670 */
[----:B------:R-:W-:Y:S05]  /*00f0*/  @P0 EXIT ;  /* 0x000000000000094d */ /* 0x000fea0003800000 */
[----:B------:R-:W0:Y:S01]  /*0100*/  LDC.64 R2, c[0x0][0x388] ;  /* 0x0000e200ff027b82 */ /* 0x000e220000000a00 */
[----:B------:R-:W1:Y:S01]  /*0110*/  LDCU.64 UR4, c[0x0][0x358] ;  /* 0x00006b00ff0477ac */ /* 0x000e620008000a00 */
[----:B------:R-:W-:-:S06]  /*0120*/  IMAD R9, R0, UR7, R5 ;  /* 0x0000000700097c24 */ /* 0x000fcc000f8e0205 */
[----:B------:R-:W2:Y:S08]  /*0130*/  LDC.64 R4, c[0x0][0x380] ;  /* 0x0000e000ff047b82 */ /* 0x000eb00000000a00 */
[----:B------:R-:W3:Y:S01]  /*0140*/  LDC.64 R6, c[0x0][0x390] ;  /* 0x0000e400ff067b82 */ /* 0x000ee20000000a00 */
[----:B0-----:R-:W-:-:S05]  /*0150*/  IMAD.WIDE R2, R9, 0x4, R2 ;  /* 0x0000000409027825 */ /* 0x001fca00078e0202 */
[----:B-1----:R-:W4:Y:S01]  /*0160*/  LDG.E R11, desc[UR4][R2.64] ;  /* 0x00000004020b7981 */ /* 0x002f22000c1e1900 */
[----:B--2---:R-:W-:-:S04]  /*0170*/  IMAD.WIDE R4, R9, 0x4, R4 ;  /* 0x0000000409047825 */ /* 0x004fc800078e0204 */
[----:B---3--:R-:W-:Y:S01]  /*0180*/  IMAD.WIDE R6, R9, 0x4, R6 ;  /* 0x0000000409067825 */ /* 0x008fe200078e0206 */
[----:B----4-:R-:W-:Y:S05]  /*0190*/  STG.E desc[UR4][R4.64], R11 ;  /* 0x0000000b04007986 */ /* 0x010fea000c101904 */
[----:B------:R-:W2:Y:S04]  /*01a0*/  LDG.E R7, desc[UR4][R6.64] ;  /* 0x0000000406077981 */ /* 0x000ea8000c1e1900 */
[----:B--2---:R-:W-:Y:S01]  /*01b0*/  STG.E desc[UR4][R2.64], R7 ;  /* 0x0000000702007986 */ /* 0x004fe2000c101904 */
[----:B------:R-:W-:Y:S05]  /*01c0*/  EXIT ;  /* 0x000000000000794d */ /* 0x000fea0003800000 */
.L_x_0:
[----:B------:R-:W-:-:S00]  /*01d0*/  BRA `(.L_x_0) ;  /* 0xfffffffc00fc7947 */ /* 0x000fc0000383ffff */
[----:B------:R-:W-:-:S00]  /*01e0*/  NOP ;  /* 0x0000000000007918 */ /* 0x000fc00000000000 */
        /* <DEDUP_REMOVED lines=9> */
.L_x_4:


//--------------------- .text._Z28ejecutar_schroedinger_tncudaPfS_S_i --------------------------
	.section	.text._Z28ejecutar_schroedinger_tncudaPfS_S_i,"ax",@progbits
	.align	128
        .global         _Z28ejecutar_schroedinger_tncudaPfS_S_i
        .type           _Z28ejecutar_schroedinger_tncudaPfS_S_i,@function
        .size           _Z28ejecutar_schroedinger_tncudaPfS_S_i,(.L_x_5 - _Z28ejecutar_schroedinger_tncudaPfS_S_i)
        .other          _Z28ejecutar_schroedinger_tncudaPfS_S_i,@"STO_CUDA_ENTRY STV_DEFAULT"
_Z28ejecutar_schroedinger_tncudaPfS_S_i:
.text._Z28ejecutar_schroedinger_tncudaPfS_S_i:
[----:B------:R-:W-:Y:S01]  /*0000*/  LDC R1, c[0x0][0x37c] ;  /* 0x0000df00ff017b82 */ /* 0x000fe20000000800 */
[----:B------:R-:W0:Y:S07]  /*0010*/  S2R R0, SR_CTAID.X ;  /* 0x0000000000007919 */ /* 0x000e2e0000002500 */
[----:B------:R-:W1:Y:S01]  /*0020*/  LDC R10, c[0x0][0x398] ;  /* 0x0000e600ff0a7b82 */ /* 0x000e620000000800 */
[----:B------:R-:W0:Y:S01]  /*0030*/  LDCU UR4, c[0x0][0x360] ;  /* 0x00006c00ff0477ac */ /* 0x000e220008000800 */
[----:B------:R-:W0:Y:S01]  /*0040*/  S2R R3, SR_TID.X ;  /* 0x0000000000037919 */ /* 0x000e220000002100 */
[----:B------:R-:W2:Y:S01]  /*0050*/  LDCU UR5, c[0x0][0x364] ;  /* 0x00006c80ff0577ac */ /* 0x000ea20008000800 */
[----:B------:R-:W2:Y:S01]  /*0060*/  S2R R4, SR_CTAID.Y ;  /* 0x0000000000047919 */ /* 0x000ea20000002600 */
[----:B------:R-:W2:Y:S01]  /*0070*/  S2R R5, SR_TID.Y ;  /* 0x0000000000057919 */ /* 0x000ea20000002200 */
[----:B0-----:R-:W-:Y:S01]  /*0080*/  IMAD R0, R0, UR4, R3 ;  /* 0x0000000400007c24 */ /* 0x001fe2000f8e0203 */
[----:B-1----:R-:W-:-:S04]  /*0090*/  IADD3 R3, PT, PT, R10, -0x1, RZ ;  /* 0xffffffff0a037810 */ /* 0x002fc80007ffe0ff */
[----:B------:R-:W-:Y:S01]  /*00a0*/  ISETP.GE.AND P0, PT, R0, R3, PT ;  /* 0x000000030000720c */ /* 0x000fe20003f06270 */
[----:B--2---:R-:W-:-:S03]  /*00b0*/  IMAD R4, R4, UR5, R5 ;  /* 0x0000000504047c24 */ /* 0x004fc6000f8e0205 */
[----:B------:R-:W-:-:S04]  /*00c0*/  ISETP.LT.OR P0, PT, R0, 0x1, P0 ;  /* 0x000000010000780c */ /* 0x000fc80000701670 */
[----:B------:R-:W-:-:S04]  /*00d0*/  ISETP.EQ.OR P0, PT, R4, RZ, P0 ;  /* 0x000000ff0400720c */ /* 0x000fc80000702670 */
[----:B------:R-:W-:-:S13]  /*00e0*/  ISETP.GE.OR P0, PT, R4, R3, P0 ;  /* 0x000000030400720c */ /* 0x000fda0000706670 */
[----:B------:R-:W-:Y:S05]  /*00f0*/  @P0 EXIT ;  /* 0x000000000000094d */ /* 0x000fea0003800000 */
[----:B------:R-:W0:Y:S01]  /*0100*/  LDC.64 R6, c[0x0][0x388] ;  /* 0x0000e200ff067b82 */ /* 0x000e220000000a00 */
[----:B------:R-:W-:Y:S01]  /*0110*/  IADD3 R0, PT, PT, R0, -0x1, RZ ;  /* 0xffffffff00007810 */ /* 0x000fe20007ffe0ff */
[----:B------:R-:W1:Y:S04]  /*0120*/  LDCU.64 UR6, c[0x0][0x388] ;  /* 0x00007100ff0677ac */ /* 0x000e680008000a00 */
[----:B------:R-:W-:Y:S01]  /*0130*/  IMAD R5, R0, R10, RZ ;  /* 0x0000000a00057224 */ /* 0x000fe200078e02ff */
[----:B------:R-:W2:Y:S01]  /*0140*/  LDCU.64 UR4, c[0x0][0x358] ;  /* 0x00006b00ff0477ac */ /* 0x000ea20008000a00 */
[----:B------:R-:W3:Y:S03]  /*0150*/  LDC.64 R2, c[0x0][0x380] ;  /* 0x0000e000ff027b82 */ /* 0x000ee60000000a00 */
[----:B------:R-:W-:-:S02]  /*0160*/  LEA R9, R10, R5, 0x1 ;  /* 0x000000050a097211 */ /* 0x000fc400078e08ff */
[C---:B------:R-:W-:Y:S02]  /*0170*/  IADD3 R11, PT, PT, R4.reuse, R5, RZ ;  /* 0x00000005040b7210 */ /* 0x040fe40007ffe0ff */
[----:B------:R-:W-:Y:S02]  /*0180*/  IADD3 R13, PT, PT, R9, -R10, RZ ;  /* 0x8000000a090d7210 */ /* 0x000fe40007ffe0ff */
[C---:B------:R-:W-:Y:S02]  /*0190*/  IADD3 R9, PT, PT, R4.reuse, R9, RZ ;  /* 0x0000000904097210 */ /* 0x040fe40007ffe0ff */
[----:B------:R-:W-:-:S04]  /*01a0*/  IADD3 R0, P0, PT, R4, R13, RZ ;  /* 0x0000000d04007210 */ /* 0x000fc80007f1e0ff */
[----:B------:R-:W-:Y:S01]  /*01b0*/  LEA.HI.X.SX32 R13, R13, RZ, 0x1, P0 ;  /* 0x000000ff0d0d7211 */ /* 0x000fe200000f0eff */
[----:B0-----:R-:W-:Y:S01]  /*01c0*/  IMAD.WIDE R8, R9, 0x4, R6 ;  /* 0x0000000409087825 */ /* 0x001fe200078e0206 */
[----:B-1----:R-:W-:-:S03]  /*01d0*/  LEA R4, P0, R0, UR6, 0x2 ;  /* 0x0000000600047c11 */ /* 0x002fc6000f8010ff */
[C---:B------:R-:W-:Y:S01]  /*01e0*/  IMAD.WIDE R6, R11.reuse, 0x4, R6 ;  /* 0x000000040b067825 */ /* 0x040fe200078e0206 */
[----:B------:R-:W-:Y:S01]  /*01f0*/  LEA.HI.X R5, R0, UR7, R13, 0x2, P0 ;  /* 0x0000000700057c11 */ /* 0x000fe200080f140d */
[----:B--2---:R-:W2:Y:S01]  /*0200*/  LDG.E R9, desc[UR4][R8.64] ;  /* 0x0000000408097981 */ /* 0x004ea2000c1e1900 */
[----:B------:R-:W-:Y:S01]  /*0210*/  IADD3 R17, PT, PT, R11, R10, RZ ;  /* 0x0000000a0b117210 */ /* 0x000fe20007ffe0ff */
[----:B------:R-:W0:Y:S02]  /*0220*/  LDC.64 R12, c[0x0][0x390] ;  /* 0x0000e400ff0c7b82 */ /* 0x000e240000000a00 */
[----:B------:R-:W2:Y:S01]  /*0230*/  LDG.E R0, desc[UR4][R6.64] ;  /* 0x0000000406007981 */ /* 0x000ea2000c1e1900 */
[----:B------:R-:W-:-:S03]  /*0240*/  IMAD.WIDE R10, R10, 0x4, R6 ;  /* 0x000000040a0a7825 */ /* 0x000fc600078e0206 */
[----:B------:R-:W4:Y:S01]  /*0250*/  LDG.E R15, desc[UR4][R4.64+0x4] ;  /* 0x00000404040f7981 */ /* 0x000f22000c1e1900 */
[----:B---3--:R-:W-:-:S03]  /*0260*/  IMAD.WIDE R2, R17, 0x4, R2 ;  /* 0x0000000411027825 */ /* 0x008fc600078e0202 */
[----:B------:R-:W3:Y:S04]  /*0270*/  LDG.E R10, desc[UR4][R10.64] ;  /* 0x000000040a0a7981 */ /* 0x000ee8000c1e1900 */
[----:B------:R-:W5:Y:S04]  /*0280*/  LDG.E R14, desc[UR4][R4.64+-0x4] ;  /* 0xfffffc04040e7981 */ /* 0x000f68000c1e1900 */
[----:B------:R-:W5:Y:S01]  /*0290*/  LDG.E R2, desc[UR4][R2.64] ;  /* 0x0000000402027981 */ /* 0x000f62000c1e1900 */
[----:B--2---:R-:W-:-:S04]  /*02a0*/  FADD R0, R0, R9 ;  /* 0x0000000900007221 */ /* 0x004fc80000000000 */
[----:B----4-:R-:W-:Y:S01]  /*02b0*/  FADD R15, R15, R0 ;  /* 0x000000000f0f7221 */ /* 0x010fe20000000000 */
[----:B---3--:R-:W-:-:S03]  /*02c0*/  FADD R7, R10, R10 ;  /* 0x0000000a0a077221 */ /* 0x008fc60000000000 */
[----:B-----5:R-:W-:Y:S01]  /*02d0*/  FADD R15, R14, R15 ;  /* 0x0000000f0e0f7221 */ /* 0x020fe20000000000 */
[----:B------:R-:W-:-:S03]  /*02e0*/  FADD R0, -R2, R7 ;  /* 0x0000000702007221 */ /* 0x000fc60000000100 */
[----:B------:R-:W-:Y:S01]  /*02f0*/  FFMA R15, R10, -4, R15 ;  /* 0xc08000000a0f7823 */ /* 0x000fe2000000000f */
[----:B0-----:R-:W-:-:S04]  /*0300*/  IMAD.WIDE R6, R17, 0x4, R12 ;  /* 0x0000000411067825 */ /* 0x001fc800078e020c */
[----:B------:R-:W-:-:S05]  /*0310*/  FFMA R15, R15, 0.0025000001769512891769, R0 ;  /* 0x3b23d70b0f0f7823 */ /* 0x000fca0000000000 */
[----:B------:R-:W-:Y:S01]  /*0320*/  STG.E desc[UR4][R6.64], R15 ;  /* 0x0000000f06007986 */ /* 0x000fe2000c101904 */
[----:B------:R-:W-:Y:S05]  /*0330*/  EXIT ;  /* 0x000000000000794d */ /* 0x000fea0003800000 */
.L_x_1:
        /* <DEDUP_REMOVED lines=12> */
.L_x_5:


//--------------------- .text._Z28ejecutar_schroedinger_t1cudaPfS_i --------------------------
	.section	.text._Z28ejecutar_schroedinger_t1cudaPfS_i,"ax",@progbits
	.align	128
        .global         _Z28ejecutar_schroedinger_t1cudaPfS_i
        .type           _Z28ejecutar_schroedinger_t1cudaPfS_i,@function
        .size           _Z28ejecutar_schroedinger_t1cudaPfS_i,(.L_x_6 - _Z28ejecutar_schroedinger_t1cudaPfS_i)
        .other          _Z28ejecutar_schroedinger_t1cudaPfS_i,@"STO_CUDA_ENTRY STV_DEFAULT"
_Z28ejecutar_schroedinger_t1cudaPfS_i:
.text._Z28ejecutar_schroedinger_t1cudaPfS_i:
        /* <DEDUP_REMOVED lines=8> */
[----:B-1----:R-:W-:Y:S01]  /*0080*/  IADD3 R4, PT, PT, R0, -0x1, RZ ;  /* 0xffffffff00047810 */ /* 0x002fe20007ffe0ff */
[----:B0-----:R-:W-:-:S05]  /*0090*/  IMAD R2, R2, UR4, R3 ;  /* 0x0000000402027c24 */ /* 0x001fca000f8e0203 */
        /* <DEDUP_REMOVED lines=20> */
[----:B------:R-:W-:Y:S01]  /*01e0*/  IMAD.WIDE R4, R7, 0x4, R4 ;  /* 0x0000000407047825 */ /* 0x000fe200078e0204 */
[----:B------:R-:W-:Y:S01]  /*01f0*/  LEA.HI.X R7, R8, UR7, R9, 0x2, P0 ;  /* 0x0000000708077c11 */ /* 0x000fe200080f1409 */
[----:B--2---:R0:W2:Y:S04]  /*0200*/  LDG.E R12, desc[UR4][R2.64] ;  /* 0x00000004020c7981 */ /* 0x0040a8000c1e1900 */
[----:B------:R-:W2:Y:S01]  /*0210*/  LDG.E R5, desc[UR4][R4.64] ;  /* 0x0000000404057981 */ /* 0x000ea2000c1e1900 */
[----:B------:R-:W-:-:S03]  /*0220*/  IMAD.WIDE R8, R0, 0x4, R2 ;  /* 0x0000000400087825 */ /* 0x000fc600078e0202 */
[----:B------:R-:W4:Y:S04]  /*0230*/  LDG.E R15, desc[UR4][R6.64+0x4] ;  /* 0x00000404060f7981 */ /* 0x000f28000c1e1900 */
[----:B------:R-:W5:Y:S04]  /*0240*/  LDG.E R14, desc[UR4][R6.64+-0x4] ;  /* 0xfffffc04060e7981 */ /* 0x000f68000c1e1900 */
[----:B------:R-:W5:Y:S01]  /*0250*/  LDG.E R8, desc[UR4][R8.64] ;  /* 0x0000000408087981 */ /* 0x000f62000c1e1900 */
[----:B0-----:R-:W-:-:S05]  /*0260*/  IADD3 R3, PT, PT, R13, R0, RZ ;  /* 0x000000000d037210 */ /* 0x001fca0007ffe0ff */
[----:B---3--:R-:W-:-:S04]  /*0270*/  IMAD.WIDE R2, R3, 0x4, R10 ;  /* 0x0000000403027825 */ /* 0x008fc800078e020a */
[----:B--2---:R-:W-:-:S04]  /*0280*/  FADD R12, R12, R5 ;  /* 0x000000050c0c7221 */ /* 0x004fc80000000000 */
[----:B----4-:R-:W-:-:S04]  /*0290*/  FADD R15, R15, R12 ;  /* 0x0000000c0f0f7221 */ /* 0x010fc80000000000 */
[----:B-----5:R-:W-:-:S04]  /*02a0*/  FADD R15, R14, R15 ;  /* 0x0000000f0e0f7221 */ /* 0x020fc80000000000 */
[----:B------:R-:W-:-:S04]  /*02b0*/  FFMA R15, R8, -4, R15 ;  /* 0xc0800000080f7823 */ /* 0x000fc8000000000f */
[----:B------:R-:W-:-:S04]  /*02c0*/  FMUL R15, R15, 0.0025000001769512891769 ;  /* 0x3b23d70b0f0f7820 */ /* 0x000fc80000400000 */
[----:B------:R-:W-:-:S05]  /*02d0*/  FFMA R15, R15, 0.5, R8 ;  /* 0x3f0000000f0f7823 */ /* 0x000fca0000000008 */
[----:B------:R-:W-:Y:S01]  /*02e0*/  STG.E desc[UR4][R2.64], R15 ;  /* 0x0000000f02007986 */ /* 0x000fe2000c101904 */
[----:B------:R-:W-:Y:S05]  /*02f0*/  EXIT ;  /* 0x000000000000794d */ /* 0x000fea0003800000 */
.L_x_2:
        /* <DEDUP_REMOVED lines=16> */
.L_x_6:


//--------------------- .text._Z28ejecutar_schroedinger_t0cudaPfi --------------------------
	.section	.text._Z28ejecutar_schroedinger_t0cudaPfi,"ax",@progbits
	.align	128
        .global         _Z28ejecutar_schroedinger_t0cudaPfi
        .type           _Z28ejecutar_schroedinger_t0cudaPfi,@function
        .size           _Z28ejecutar_schroedinger_t0cudaPfi,(.L_x_7 - _Z28ejecutar_schroedinger_t0cudaPfi)
        .other          _Z28ejecutar_schroedinger_t0cudaPfi,@"STO_CUDA_ENTRY STV_DEFAULT"
_Z28ejecutar_schroedinger_t0cudaPfi:
.text._Z28ejecutar_schroedinger_t0cudaPfi:
[----:B------:R-:W-:Y:S01]  /*0000*/  LDC R1, c[0x0][0x37c] ;  /* 0x0000df00ff017b82 */ /* 0x000fe20000000800 */
[----:B------:R-:W0:Y:S01]  /*0010*/  S2R R0, SR_CTAID.X ;  /* 0x0000000000007919 */ /* 0x000e220000002500 */
[----:B------:R-:W1:Y:S01]  /*0020*/  LDCU UR6, c[0x0][0x388] ;  /* 0x00007100ff0677ac */ /* 0x000e620008000800 */
[----:B------:R-:W0:Y:S01]  /*0030*/  S2R R3, SR_TID.X ;  /* 0x0000000000037919 */ /* 0x000e220000002100 */
[----:B------:R-:W0:Y:S01]  /*0040*/  LDCU UR4, c[0x0][0x360] ;  /* 0x00006c00ff0477ac */ /* 0x000e220008000800 */
[----:B------:R-:W2:Y:S01]  /*0050*/  S2R R9, SR_CTAID.Y ;  /* 0x0000000000097919 */ /* 0x000ea20000002600 */
[----:B------:R-:W-:Y:S01]  /*0060*/  UMOV UR5, 0x3fe33333 ;  /* 0x3fe3333300057882 */ /* 0x000fe20000000000 */
[----:B------:R-:W-:Y:S01]  /*0070*/  UMOV UR8, 0x9999999a ;  /* 0x9999999a00087882 */ /* 0x000fe20000000000 */
[----:B------:R-:W-:Y:S01]  /*0080*/  UMOV UR9, 0x3fd99999 ;  /* 0x3fd9999900097882 */ /* 0x000fe20000000000 */
[----:B------:R-:W2:Y:S01]  /*0090*/  S2R R8, SR_TID.Y ;  /* 0x0000000000087919 */ /* 0x000ea20000002200 */
[----:B-1----:R-:W1:Y:S01]  /*00a0*/  I2F.F64 R4, UR6 ;  /* 0x0000000600047d12 */ /* 0x002e620008201c00 */
[----:B0-----:R-:W-:Y:S01]  /*00b0*/  IMAD R0, R0, UR4, R3 ;  /* 0x0000000400007c24 */ /* 0x001fe2000f8e0203 */
[----:B------:R-:W-:-:S02]  /*00c0*/  UMOV UR4, 0x33333333 ;  /* 0x3333333300047882 */ /* 0x000fc40000000000 */
[----:B-1----:R-:W-:-:S04]  /*00d0*/  DMUL R6, R4, UR4 ;  /* 0x0000000404067c28 */ /* 0x002fc80008000000 */
[----:B------:R-:W0:Y:S01]  /*00e0*/  I2F.F64 R2, R0 ;  /* 0x0000000000027312 */ /* 0x000e220000201c00 */
[----:B------:R-:W-:Y:S01]  /*00f0*/  DMUL R4, R4, UR8 ;  /* 0x0000000804047c28 */ /* 0x000fe20008000000 */
[----:B------:R-:W2:Y:S02]  /*0100*/  LDCU UR4, c[0x0][0x364] ;  /* 0x00006c80ff0477ac */ /* 0x000ea40008000800 */
[----:B0-----:R-:W-:Y:S01]  /*0110*/  DSETP.GT.AND P0, PT, R6, R2, PT ;  /* 0x000000020600722a */ /* 0x001fe20003f04000 */
[----:B--2---:R-:W-:-:S05]  /*0120*/  IMAD R9, R9, UR4, R8 ;  /* 0x0000000409097c24 */ /* 0x004fca000f8e0208 */
[----:B------:R-:W-:-:S14]  /*0130*/  DSETP.GEU.OR P0, PT, R4, R2, !P0 ;  /* 0x000000020400722a */ /* 0x000fdc000470e400 */
[----:B------:R-:W-:Y:S05]  /*0140*/  @P0 EXIT ;  /* 0x000000000000094d */ /* 0x000fea0003800000 */
[----:B------:R-:W0:Y:S02]  /*0150*/  I2F.F64.U32 R2, R9 ;  /* 0x0000000900027312 */ /* 0x000e240000201800 */
[----:B0-----:R-:W-:-:S06]  /*0160*/  DSETP.GT.AND P0, PT, R6, R2, PT ;  /* 0x000000020600722a */ /* 0x001fcc0003f04000 */
[----:B------:R-:W-:-:S14]  /*0170*/  DSETP.GEU.OR P0, PT, R4, R2, !P0 ;  /* 0x000000020400722a */ /* 0x000fdc000470e400 */
[----:B------:R-:W-:Y:S05]  /*0180*/  @P0 EXIT ;  /* 0x000000000000094d */ /* 0x000fea0003800000 */
[----:B------:R-:W0:Y:S01]  /*0190*/  LDC.64 R2, c[0x0][0x380] ;  /* 0x0000e000ff027b82 */ /* 0x000e220000000a00 */
[----:B------:R-:W1:Y:S01]  /*01a0*/  LDCU.64 UR4, c[0x0][0x358] ;  /* 0x00006b00ff0477ac */ /* 0x000e620008000a00 */
[----:B------:R-:W-:Y:S01]  /*01b0*/  IMAD R9, R0, UR6, R9 ;  /* 0x0000000600097c24 */ /* 0x000fe2000f8e0209 */
[----:B------:R-:W-:-:S03]  /*01c0*/  MOV R5, 0x41a00000 ;  /* 0x41a0000000057802 */ /* 0x000fc60000000f00 */
[----:B0-----:R-:W-:-:S05]  /*01d0*/  IMAD.WIDE R2, R9, 0x4, R2 ;  /* 0x0000000409027825 */ /* 0x001fca00078e0202 */
[----:B-1----:R-:W-:Y:S01]  /*01e0*/  STG.E desc[UR4][R2.64], R5 ;  /* 0x0000000502007986 */ /* 0x002fe2000c101904 */
[----:B------:R-:W-:Y:S05]  /*01f0*/  EXIT ;  /* 0x000000000000794d */ /* 0x000fea0003800000 */
.L_x_3:
        /* <DEDUP_REMOVED lines=16> */
.L_x_7:


//--------------------- .nv.shared.reserved.0     --------------------------
	.section	.nv.shared.reserved.0,"aw",@nobits
	.weak		__nv_reservedSMEM_offset_0_alias
	.size		__nv_reservedSMEM_offset_0_alias, 0, 64
	.other		__nv_reservedSMEM_offset_0_alias,@"STO_CUDA_RESERVED_SHARED STV_DEFAULT"
__nv_reservedSMEM_offset_0_alias:
	.zero		0
	.zero		64


//--------------------- .nv.constant0._Z18copiar_matriz_cudaPfS_S_i --------------------------
	.section	.nv.constant0._Z18copiar_matriz_cudaPfS_S_i,"a",@progbits
	.sectionflags	@""
	.align	4
.nv.constant0._Z18copiar_matriz_cudaPfS_S_i:
	.zero		924


//--------------------- .nv.constant0._Z28ejecutar_schroedinger_tncudaPfS_S_i --------------------------
	.section	.nv.constant0._Z28ejecutar_schroedinger_tncudaPfS_S_i,"a",@progbits
	.sectionflags	@""
	.align	4
.nv.constant0._Z28ejecutar_schroedinger_tncudaPfS_S_i:
	.zero		924


//--------------------- .nv.constant0._Z28ejecutar_schroedinger_t1cudaPfS_i --------------------------
	.section	.nv.constant0._Z28ejecutar_schroedinger_t1cudaPfS_i,"a",@progbits
	.sectionflags	@""
	.align	4
.nv.constant0._Z28ejecutar_schroedinger_t1cudaPfS_i:
	.zero		916


//--------------------- .nv.constant0._Z28ejecutar_schroedinger_t0cudaPfi --------------------------
	.section	.nv.constant0._Z28ejecutar_schroedinger_t0cudaPfi,"a",@progbits
	.sectionflags	@""
	.align	4
.nv.constant0._Z28ejecutar_schroedinger_t0cudaPfi:
	.zero		908


//--------------------- SYMBOLS --------------------------

	.type		.nv.reservedSmem.offset0,@object
	.size		.nv.reservedSmem.offset0,0x4
